//
// Generated by NVIDIA NVVM Compiler
//
// Compiler Build ID: CL-36424714
// Cuda compilation tools, release 13.0, V13.0.88
// Based on NVVM 20.0.0
//

.version 9.0
.target sm_100
.address_size 64

	// .globl	_Z14reduceNeighborPiS_
// _ZZ14reduceNeighborPiS_E3smm has been demoted

.visible .entry _Z14reduceNeighborPiS_(
	.param .u64 .ptr .align 1 _Z14reduceNeighborPiS__param_0,
	.param .u64 .ptr .align 1 _Z14reduceNeighborPiS__param_1
)
{
	.reg .pred 	%p<14>;
	.reg .b32 	%r<48>;
	.reg .b64 	%rd<9>;
	// demoted variable
	.shared .align 4 .b8 _ZZ14reduceNeighborPiS_E3smm[128];
	ld.param.u64 	%rd1, [_Z14reduceNeighborPiS__param_0];
	ld.param.u64 	%rd2, [_Z14reduceNeighborPiS__param_1];
	cvta.to.global.u64 	%rd3, %rd2;
	mov.u32 	%r1, %tid.x;
	mov.u32 	%r2, %ctaid.x;
	shl.b32 	%r6, %r2, 13;
	or.b32  	%r7, %r6, %r1;
	mul.wide.u32 	%rd4, %r7, 4;
	add.s64 	%rd5, %rd3, %rd4;
	ld.global.u32 	%r8, [%rd5];
	ld.global.u32 	%r9, [%rd5+4096];
	ld.global.u32 	%r10, [%rd5+8192];
	ld.global.u32 	%r11, [%rd5+12288];
	ld.global.u32 	%r12, [%rd5+16384];
	ld.global.u32 	%r13, [%rd5+20480];
	ld.global.u32 	%r14, [%rd5+24576];
	ld.global.u32 	%r15, [%rd5+28672];
	add.s32 	%r16, %r9, %r8;
	add.s32 	%r17, %r16, %r10;
	add.s32 	%r18, %r17, %r11;
	add.s32 	%r19, %r18, %r12;
	add.s32 	%r20, %r19, %r13;
	add.s32 	%r21, %r20, %r14;
	add.s32 	%r22, %r21, %r15;
	shfl.sync.bfly.b32	%r23|%p1, %r22, 16, 31, -1;
	add.s32 	%r24, %r23, %r22;
	shfl.sync.bfly.b32	%r25|%p2, %r24, 8, 31, -1;
	add.s32 	%r26, %r24, %r25;
	shfl.sync.bfly.b32	%r27|%p3, %r26, 4, 31, -1;
	add.s32 	%r28, %r26, %r27;
	shfl.sync.bfly.b32	%r29|%p4, %r28, 2, 31, -1;
	add.s32 	%r30, %r28, %r29;
	shfl.sync.bfly.b32	%r31|%p5, %r30, 1, 31, -1;
	add.s32 	%r3, %r30, %r31;
	and.b32  	%r4, %r1, 31;
	setp.ne.s32 	%p6, %r4, 0;
	@%p6 bra 	$L__BB0_2;
	shr.u32 	%r32, %r1, 3;
	mov.u32 	%r33, _ZZ14reduceNeighborPiS_E3smm;
	add.s32 	%r34, %r33, %r32;
	st.shared.u32 	[%r34], %r3;
$L__BB0_2:
	bar.sync 	0;
	setp.gt.u32 	%p7, %r1, 31;
	@%p7 bra 	$L__BB0_5;
	shl.b32 	%r35, %r4, 2;
	mov.u32 	%r36, _ZZ14reduceNeighborPiS_E3smm;
	add.s32 	%r37, %r36, %r35;
	ld.shared.u32 	%r38, [%r37];
	shfl.sync.bfly.b32	%r39|%p8, %r38, 16, 31, -1;
	add.s32 	%r40, %r39, %r38;
	shfl.sync.bfly.b32	%r41|%p9, %r40, 8, 31, -1;
	add.s32 	%r42, %r40, %r41;
	shfl.sync.bfly.b32	%r43|%p10, %r42, 4, 31, -1;
	add.s32 	%r44, %r42, %r43;
	shfl.sync.bfly.b32	%r45|%p11, %r44, 2, 31, -1;
	add.s32 	%r46, %r44, %r45;
	shfl.sync.bfly.b32	%r47|%p12, %r46, 1, 31, -1;
	add.s32 	%r5, %r46, %r47;
	setp.ne.s32 	%p13, %r1, 0;
	@%p13 bra 	$L__BB0_5;
	cvta.to.global.u64 	%rd6, %rd1;
	mul.wide.u32 	%rd7, %r2, 4;
	add.s64 	%rd8, %rd6, %rd7;
	st.global.u32 	[%rd8], %r5;
$L__BB0_5:
	ret;

}


// ===== COMPILED SASS (sm_100) =====

	.target	sm_100

	.elftype	@"ET_EXEC"


//--------------------- .note.nv.tkinfo           --------------------------
	.section	.note.nv.tkinfo,"",@"SHT_NOTE"
	.sectionflags	@"SHF_NOTE_NV_TKINFO"
	.tkinfo
        /*0018*/ 	.word	0x00000002
        /*0030*/ 	.string	""
        /*0030*/ 	.string	"ptxas"
        /*0030*/ 	.string	"Cuda compilation tools, release 13.0, V13.0.88"
        /*0030*/ 	.string	"Build cuda_13.0.r13.0/compiler.36424714_0"
        /*0030*/ 	.string	"-arch sm_100 -m 64 "



//--------------------- .note.nv.cuinfo           --------------------------
	.section	.note.nv.cuinfo,"",@"SHT_NOTE"
	.sectionflags	@"SHF_NOTE_NV_CUINFO"
        /*0018*/ 	.short	0x0002
        /*001a*/ 	.short	0x0064
        /*001c*/ 	.short	0x0082
	.zero		2


//--------------------- .nv.info                  --------------------------
	.section	.nv.info,"",@"SHT_CUDA_INFO"
	.align	4


	//----- nvinfo : EIATTR_REGCOUNT
	.align		4
        /*0000*/ 	.byte	0x04, 0x2f
        /*0002*/ 	.short	(.L_1 - .L_0)
	.align		4
.L_0:
        /*0004*/ 	.word	index@(_Z14reduceNeighborPiS_)
        /*0008*/ 	.word	0x0000000f


	//----- nvinfo : EIATTR_FRAME_SIZE
	.align		4
.L_1:
        /*000c*/ 	.byte	0x04, 0x11
        /*000e*/ 	.short	(.L_3 - .L_2)
	.align		4
.L_2:
        /*0010*/ 	.word	index@(_Z14reduceNeighborPiS_)
        /*0014*/ 	.word	0x00000000


	//----- nvinfo : EIATTR_MIN_STACK_SIZE
	.align		4
.L_3:
        /*0018*/ 	.byte	0x04, 0x12
        /*001a*/ 	.short	(.L_5 - .L_4)
	.align		4
.L_4:
        /*001c*/ 	.word	index@(_Z14reduceNeighborPiS_)
        /*0020*/ 	.word	0x00000000
.L_5:


//--------------------- .nv.compat                --------------------------
	.section	.nv.compat,"",@"SHT_CUDA_COMPAT_INFO"
	.align	4
        /*0000*/ 	.byte	0x02, 0x09, 0x00, 0x00, 0x02, 0x02, 0x01, 0x00, 0x02, 0x05, 0x05, 0x00, 0x03, 0x07, 0x01, 0x01
        /*0010*/ 	.byte	0x02, 0x03, 0x00, 0x00, 0x02, 0x06, 0x01, 0x00, 0x04, 0x0b, 0x08, 0x00, 0x09, 0x00, 0x00, 0x00
        /*0020*/ 	.byte	0x00, 0x00, 0x00, 0x00


//--------------------- .nv.info._Z14reduceNeighborPiS_ --------------------------
	.section	.nv.info._Z14reduceNeighborPiS_,"",@"SHT_CUDA_INFO"
	.sectionflags	@""
	.align	4


	//----- nvinfo : EIATTR_CUDA_API_VERSION
	.align		4
        /*0000*/ 	.byte	0x04, 0x37
        /*0002*/ 	.short	(.L_7 - .L_6)
.L_6:
        /*0004*/ 	.word	0x00000082


	//----- nvinfo : EIATTR_KPARAM_INFO
	.align		4
.L_7:
        /*0008*/ 	.byte	0x04, 0x17
        /*000a*/ 	.short	(.L_9 - .L_8)
.L_8:
        /*000c*/ 	.word	0x00000000
        /*0010*/ 	.short	0x0001
        /*0012*/ 	.short	0x0008
        /*0014*/ 	.byte	0x00, 0xf5, 0x21, 0x00


	//----- nvinfo : EIATTR_KPARAM_INFO
	.align		4
.L_9:
        /*0018*/ 	.byte	0x04, 0x17
        /*001a*/ 	.short	(.L_11 - .L_10)
.L_10:
        /*001c*/ 	.word	0x00000000
        /*0020*/ 	.short	0x0000
        /*0022*/ 	.short	0x0000
        /*0024*/ 	.byte	0x00, 0xf5, 0x21, 0x00


	//----- nvinfo : EIATTR_SPARSE_MMA_MASK
	.align		4
.L_11:
        /*0028*/ 	.byte	0x03, 0x50
        /*002a*/ 	.short	0x0000


	//----- nvinfo : EIATTR_MAXREG_COUNT
	.align		4
        /*002c*/ 	.byte	0x03, 0x1b
        /*002e*/ 	.short	0x00ff


	//----- nvinfo : EIATTR_NUM_BARRIERS
	.align		4
        /*0030*/ 	.byte	0x02, 0x4c
        /*0032*/ 	.byte	0x01
	.zero		1


	//----- nvinfo : EIATTR_MERCURY_ISA_VERSION
	.align		4
        /*0034*/ 	.byte	0x03, 0x5f
        /*0036*/ 	.short	0x0101


	//----- nvinfo : EIATTR_COOP_GROUP_MASK_REGIDS
	.align		4
        /*0038*/ 	.byte	0x04, 0x29
        /*003a*/ 	.short	(.L_13 - .L_12)


	//   ....[0]....
.L_12:
        /*003c*/ 	.word	0xffffffff


	//   ....[1]....
        /*0040*/ 	.word	0xffffffff


	//   ....[2]....
        /*0044*/ 	.word	0xffffffff


	//   ....[3]....
        /*0048*/ 	.word	0xffffffff


	//   ....[4]....
        /*004c*/ 	.word	0xffffffff


	//   ....[5]....
        /*0050*/ 	.word	0xffffffff


	//   ....[6]....
        /*0054*/ 	.word	0xffffffff


	//   ....[7]....
        /*0058*/ 	.word	0xffffffff


	//   ....[8]....
        /*005c*/ 	.word	0xffffffff


	//   ....[9]....
        /*0060*/ 	.word	0xffffffff


	//----- nvinfo : EIATTR_COOP_GROUP_INSTR_OFFSETS
	.align		4
.L_13:
        /*0064*/ 	.byte	0x04, 0x28
        /*0066*/ 	.short	(.L_15 - .L_14)


	//   ....[0]....
.L_14:
        /*0068*/ 	.word	0x00000170


	//   ....[1]....
        /*006c*/ 	.word	0x000001a0


	//   ....[2]....
        /*0070*/ 	.word	0x000001e0


	//   ....[3]....
        /*0074*/ 	.word	0x00000200


	//   ....[4]....
        /*0078*/ 	.word	0x00000220


	//   ....[5]....
        /*007c*/ 	.word	0x000002d0


	//   ....[6]....
        /*0080*/ 	.word	0x000002f0


	//   ....[7]....
        /*0084*/ 	.word	0x00000310


	//   ....[8]....
        /*0088*/ 	.word	0x00000330


	//   ....[9]....
        /*008c*/ 	.word	0x00000350


	//----- nvinfo : EIATTR_VRC_CTA_INIT_COUNT
	.align		4
.L_15:
        /*0090*/ 	.byte	0x02, 0x4a
	.zero		1
	.zero		1


	//----- nvinfo : EIATTR_EXIT_INSTR_OFFSETS
	.align		4
        /*0094*/ 	.byte	0x04, 0x1c
        /*0096*/ 	.short	(.L_17 - .L_16)


	//   ....[0]....
.L_16:
        /*0098*/ 	.word	0x00000260


	//   ....[1]....
        /*009c*/ 	.word	0x00000360


	//   ....[2]....
        /*00a0*/ 	.word	0x000003b0


	//----- nvinfo : EIATTR_CBANK_PARAM_SIZE
	.align		4
.L_17:
        /*00a4*/ 	.byte	0x03, 0x19
        /*00a6*/ 	.short	0x0010


	//----- nvinfo : EIATTR_PARAM_CBANK
	.align		4
        /*00a8*/ 	.byte	0x04, 0x0a
        /*00aa*/ 	.short	(.L_19 - .L_18)
	.align		4
.L_18:
        /*00ac*/ 	.word	index@(.nv.constant0._Z14reduceNeighborPiS_)
        /*00b0*/ 	.short	0x0380
        /*00b2*/ 	.short	0x0010


	//----- nvinfo : EIATTR_SW_WAR
	.align		4
.L_19:
        /*00b4*/ 	.byte	0x04, 0x36
        /*00b6*/ 	.short	(.L_21 - .L_20)
.L_20:
        /*00b8*/ 	.word	0x00000008
.L_21:


//--------------------- .nv.callgraph             --------------------------
	.section	.nv.callgraph,"",@"SHT_CUDA_CALLGRAPH"
	.align	4
	.sectionentsize	8
	.align		4
        /*0000*/ 	.word	0x00000000
	.align		4
        /*0004*/ 	.word	0xffffffff
	.align		4
        /*0008*/ 	.word	0x00000000
	.align		4
        /*000c*/ 	.word	0xfffffffe
	.align		4
        /*0010*/ 	.word	0x00000000
	.align		4
        /*0014*/ 	.word	0xfffffffd
	.align		4
        /*0018*/ 	.word	0x00000000
	.align		4
        /*001c*/ 	.word	0xfffffffc


//--------------------- .text._Z14reduceNeighborPiS_ --------------------------
	.section	.text._Z14reduceNeighborPiS_,"ax",@progbits
	.align	128
        .global         _Z14reduceNeighborPiS_
        .type           _Z14reduceNeighborPiS_,@function
        .size           _Z14reduceNeighborPiS_,(.L_x_1 - _Z14reduceNeighborPiS_)
        .other          _Z14reduceNeighborPiS_,@"STO_CUDA_ENTRY STV_DEFAULT"
_Z14reduceNeighborPiS_:
.text._Z14reduceNeighborPiS_:
[----:B------:R-:W-:Y:S01]  /*0000*/  LDC R1, c[0x0][0x37c] ;  /* 0x0000df00ff017b82 */ /* 0x000fe20000000800 */
[----:B------:R-:W0:Y:S07]  /*0010*/  S2R R0, SR_CTAID.X ;  /* 0x0000000000007919 */ /* 0x000e2e0000002500 */
[----:B------:R-:W1:Y:S01]  /*0020*/  LDC.64 R4, c[0x0][0x388] ;  /* 0x0000e200ff047b82 */ /* 0x000e620000000a00 */
[----:B------:R-:W2:Y:S01]  /*0030*/  LDCU.64 UR6, c[0x0][0x358] ;  /* 0x00006b00ff0677ac */ /* 0x000ea20008000a00 */
[----:B------:R-:W3:Y:S01]  /*0040*/  S2R R2, SR_TID.X ;  /* 0x0000000000027919 */ /* 0x000ee20000002100 */
[----:B0-----:R-:W-:-:S05]  /*0050*/  IMAD.SHL.U32 R3, R0, 0x2000, RZ ;  /* 0x0000200000037824 */ /* 0x001fca00078e00ff */
[----:B---3--:R-:W-:-:S05]  /*0060*/  LOP3.LUT R3, R3, R2, RZ, 0xfc, !PT ;  /* 0x0000000203037212 */ /* 0x008fca00078efcff */
[----:B-1----:R-:W-:-:S05]  /*0070*/  IMAD.WIDE.U32 R4, R3, 0x4, R4 ;  /* 0x0000000403047825 */ /* 0x002fca00078e0004 */
[----:B--2---:R-:W2:Y:S04]  /*0080*/  LDG.E R3, desc[UR6][R4.64] ;  /* 0x0000000604037981 */ /* 0x004ea8000c1e1900 */
[----:B------:R-:W2:Y:S04]  /*0090*/  LDG.E R6, desc[UR6][R4.64+0x1000] ;  /* 0x0010000604067981 */ /* 0x000ea8000c1e1900 */
[----:B------:R-:W2:Y:S04]  /*00a0*/  LDG.E R7, desc[UR6][R4.64+0x2000] ;  /* 0x0020000604077981 */ /* 0x000ea8000c1e1900 */
[----:B------:R-:W3:Y:S04]  /*00b0*/  LDG.E R8, desc[UR6][R4.64+0x3000] ;  /* 0x0030000604087981 */ /* 0x000ee8000c1e1900 */
[----:B------:R-:W3:Y:S04]  /*00c0*/  LDG.E R9, desc[UR6][R4.64+0x4000] ;  /* 0x0040000604097981 */ /* 0x000ee8000c1e1900 */
[----:B------:R-:W4:Y:S04]  /*00d0*/  LDG.E R10, desc[UR6][R4.64+0x5000] ;  /* 0x00500006040a7981 */ /* 0x000f28000c1e1900 */
[----:B------:R-:W4:Y:S04]  /*00e0*/  LDG.E R11, desc[UR6][R4.64+0x6000] ;  /* 0x00600006040b7981 */ /* 0x000f28000c1e1900 */
[----:B------:R-:W5:Y:S01]  /*00f0*/  LDG.E R12, desc[UR6][R4.64+0x7000] ;  /* 0x00700006040c7981 */ /* 0x000f62000c1e1900 */
[----:B------:R-:W-:-:S02]  /*0100*/  ISETP.GT.U32.AND P1, PT, R2, 0x1f, PT ;  /* 0x0000001f0200780c */ /* 0x000fc40003f24070 */
[----:B--2---:R-:W-:-:S04]  /*0110*/  IADD3 R3, PT, PT, R7, R6, R3 ;  /* 0x0000000607037210 */ /* 0x004fc80007ffe003 */
[----:B---3--:R-:W-:Y:S02]  /*0120*/  IADD3 R3, PT, PT, R9, R3, R8 ;  /* 0x0000000309037210 */ /* 0x008fe40007ffe008 */
[----:B------:R-:W-:Y:S02]  /*0130*/  LOP3.LUT P0, R9, R2, 0x1f, RZ, 0xc0, !PT ;  /* 0x0000001f02097812 */ /* 0x000fe4000780c0ff */
[----:B----4-:R-:W-:-:S05]  /*0140*/  IADD3 R3, PT, PT, R11, R3, R10 ;  /* 0x000000030b037210 */ /* 0x010fca0007ffe00a */
[----:B-----5:R-:W-:-:S06]  /*0150*/  IMAD.IADD R3, R12, 0x1, R3 ;  /* 0x000000010c037824 */ /* 0x020fcc00078e0203 */
[----:B------:R-:W0:Y:S01]  /*0160*/  @!P0 S2R R10, SR_CgaCtaId ;  /* 0x00000000000a8919 */ /* 0x000e220000008800 */
[----:B------:R-:W1:Y:S02]  /*0170*/  SHFL.BFLY PT, R6, R3, 0x10, 0x1f ;  /* 0x0e001f0003067f89 */ /* 0x000e6400000e0000 */
[----:B-1----:R-:W-:Y:S01]  /*0180*/  IMAD.IADD R6, R3, 0x1, R6 ;  /* 0x0000000103067824 */ /* 0x002fe200078e0206 */
[----:B------:R-:W-:-:S04]  /*0190*/  @!P0 MOV R3, 0x400 ;  /* 0x0000040000038802 */ /* 0x000fc80000000f00 */
[----:B------:R-:W1:Y:S01]  /*01a0*/  SHFL.BFLY PT, R7, R6, 0x8, 0x1f ;  /* 0x0d001f0006077f89 */ /* 0x000e6200000e0000 */
[----:B0-----:R-:W-:-:S04]  /*01b0*/  @!P0 LEA R3, R10, R3, 0x18 ;  /* 0x000000030a038211 */ /* 0x001fc800078ec0ff */
[----:B------:R-:W-:Y:S01]  /*01c0*/  @!P0 LEA.HI R3, R2, R3, RZ, 0x1d ;  /* 0x0000000302038211 */ /* 0x000fe200078fe8ff */
[----:B-1----:R-:W-:-:S05]  /*01d0*/  IMAD.IADD R7, R6, 0x1, R7 ;  /* 0x0000000106077824 */ /* 0x002fca00078e0207 */
[----:B------:R-:W0:Y:S02]  /*01e0*/  SHFL.BFLY PT, R8, R7, 0x4, 0x1f ;  /* 0x0c801f0007087f89 */ /* 0x000e2400000e0000 */
[----:B0-----:R-:W-:-:S05]  /*01f0*/  IADD3 R8, PT, PT, R7, R8, RZ ;  /* 0x0000000807087210 */ /* 0x001fca0007ffe0ff */
[----:B------:R-:W0:Y:S02]  /*0200*/  SHFL.BFLY PT, R5, R8, 0x2, 0x1f ;  /* 0x0c401f0008057f89 */ /* 0x000e2400000e0000 */
[----:B0-----:R-:W-:-:S05]  /*0210*/  IMAD.IADD R5, R8, 0x1, R5 ;  /* 0x0000000108057824 */ /* 0x001fca00078e0205 */
[----:B------:R-:W0:Y:S02]  /*0220*/  SHFL.BFLY PT, R4, R5, 0x1, 0x1f ;  /* 0x0c201f0005047f89 */ /* 0x000e2400000e0000 */
[----:B0-----:R-:W-:-:S05]  /*0230*/  IMAD.IADD R4, R5, 0x1, R4 ;  /* 0x0000000105047824 */ /* 0x001fca00078e0204 */
[----:B------:R0:W-:Y:S01]  /*0240*/  @!P0 STS [R3], R4 ;  /* 0x0000000403008388 */ /* 0x0001e20000000800 */
[----:B------:R-:W-:Y:S06]  /*0250*/  BAR.SYNC.DEFER_BLOCKING 0x0 ;  /* 0x0000000000007b1d */ /* 0x000fec0000010000 */
[----:B------:R-:W-:Y:S05]  /*0260*/  @P1 EXIT ;  /* 0x000000000000194d */ /* 0x000fea0003800000 */
[----:B------:R-:W1:Y:S01]  /*0270*/  S2UR UR5, SR_CgaCtaId ;  /* 0x00000000000579c3 */ /* 0x000e620000008800 */
[----:B------:R-:W-:Y:S01]  /*0280*/  UMOV UR4, 0x400 ;  /* 0x0000040000047882 */ /* 0x000fe20000000000 */
[----:B------:R-:W-:Y:S01]  /*0290*/  ISETP.NE.AND P0, PT, R2, RZ, PT ;  /* 0x000000ff0200720c */ /* 0x000fe20003f05270 */
[----:B-1----:R-:W-:-:S06]  /*02a0*/  ULEA UR4, UR5, UR4, 0x18 ;  /* 0x0000000405047291 */ /* 0x002fcc000f8ec0ff */
[----:B------:R-:W-:-:S06]  /*02b0*/  LEA R9, R9, UR4, 0x2 ;  /* 0x0000000409097c11 */ /* 0x000fcc000f8e10ff */
[----:B------:R-:W0:Y:S04]  /*02c0*/  LDS R9, [R9] ;  /* 0x0000000009097984 */ /* 0x000e280000000800 */
[----:B0-----:R-:W0:Y:S02]  /*02d0*/  SHFL.BFLY PT, R4, R9, 0x10, 0x1f ;  /* 0x0e001f0009047f89 */ /* 0x001e2400000e0000 */
[----:B0-----:R-:W-:-:S05]  /*02e0*/  IADD3 R4, PT, PT, R9, R4, RZ ;  /* 0x0000000409047210 */ /* 0x001fca0007ffe0ff */
[----:B------:R-:W0:Y:S02]  /*02f0*/  SHFL.BFLY PT, R3, R4, 0x8, 0x1f ;  /* 0x0d001f0004037f89 */ /* 0x000e2400000e0000 */
[----:B0-----:R-:W-:-:S05]  /*0300*/  IMAD.IADD R3, R4, 0x1, R3 ;  /* 0x0000000104037824 */ /* 0x001fca00078e0203 */
[----:B------:R-:W0:Y:S02]  /*0310*/  SHFL.BFLY PT, R6, R3, 0x4, 0x1f ;  /* 0x0c801f0003067f89 */ /* 0x000e2400000e0000 */
[----:B0-----:R-:W-:-:S05]  /*0320*/  IMAD.IADD R6, R3, 0x1, R6 ;  /* 0x0000000103067824 */ /* 0x001fca00078e0206 */
[----:B------:R-:W0:Y:S02]  /*0330*/  SHFL.BFLY PT, R5, R6, 0x2, 0x1f ;  /* 0x0c401f0006057f89 */ /* 0x000e2400000e0000 */
[----:B0-----:R-:W-:-:S05]  /*0340*/  IADD3 R5, PT, PT, R6, R5, RZ ;  /* 0x0000000506057210 */ /* 0x001fca0007ffe0ff */
[----:B------:R0:W1:Y:S01]  /*0350*/  SHFL.BFLY PT, R8, R5, 0x1, 0x1f ;  /* 0x0c201f0005087f89 */ /* 0x00006200000e0000 */
[----:B------:R-:W-:Y:S05]  /*0360*/  @P0 EXIT ;  /* 0x000000000000094d */ /* 0x000fea0003800000 */
[----:B------:R-:W2:Y:S01]  /*0370*/  LDC.64 R2, c[0x0][0x380] ;  /* 0x0000e000ff027b82 */ /* 0x000ea20000000a00 */
[----:B01----:R-:W-:Y:S02]  /*0380*/  IMAD.IADD R5, R5, 0x1, R8 ;  /* 0x0000000105057824 */ /* 0x003fe400078e0208 */
[----:B--2---:R-:W-:-:S05]  /*0390*/  IMAD.WIDE.U32 R2, R0, 0x4, R2 ;  /* 0x0000000400027825 */ /* 0x004fca00078e0002 */
[----:B------:R-:W-:Y:S01]  /*03a0*/  STG.E desc[UR6][R2.64], R5 ;  /* 0x0000000502007986 */ /* 0x000fe2000c101906 */
[----:B------:R-:W-:Y:S05]  /*03b0*/  EXIT ;  /* 0x000000000000794d */ /* 0x000fea0003800000 */
.L_x_0:
[----:B------:R-:W-:-:S00]  /*03c0*/  BRA `(.L_x_0) ;  /* 0xfffffffc00fc7947 */ /* 0x000fc0000383ffff */
[----:B------:R-:W-:-:S00]  /*03d0*/  NOP ;  /* 0x0000000000007918 */ /* 0x000fc00000000000 */
        /* <DEDUP_REMOVED lines=10> */
.L_x_1:


//--------------------- .nv.shared._Z14reduceNeighborPiS_ --------------------------
	.section	.nv.shared._Z14reduceNeighborPiS_,"aw",@nobits
	.sectionflags	@""
	.align	4
.nv.shared._Z14reduceNeighborPiS_:
	.zero		1152


//--------------------- .nv.shared.reserved.0     --------------------------
	.section	.nv.shared.reserved.0,"aw",@nobits
	.weak		__nv_reservedSMEM_offset_0_alias
	.size		__nv_reservedSMEM_offset_0_alias, 0, 64
	.other		__nv_reservedSMEM_offset_0_alias,@"STO_CUDA_RESERVED_SHARED STV_DEFAULT"
__nv_reservedSMEM_offset_0_alias:
	.zero		0
	.zero		64


//--------------------- .nv.constant0._Z14reduceNeighborPiS_ --------------------------
	.section	.nv.constant0._Z14reduceNeighborPiS_,"a",@progbits
	.sectionflags	@""
	.align	4
.nv.constant0._Z14reduceNeighborPiS_:
	.zero		912


//--------------------- SYMBOLS --------------------------

	.type		.nv.reservedSmem.offset0,@object
	.size		.nv.reservedSmem.offset0,0x4
	.type		.nv.reservedSmem.cap,@object
	.size		.nv.reservedSmem.cap,0x4
